//
// Generated by NVIDIA NVVM Compiler
//
// Compiler Build ID: CL-36424714
// Cuda compilation tools, release 13.0, V13.0.88
// Based on NVVM 20.0.0
//

.version 9.0
.target sm_100
.address_size 64

	// .globl	_Z21fmad_bnorm_accumulatePfPKfS1_iiii
.extern .shared .align 16 .b8 s[];

.visible .entry _Z21fmad_bnorm_accumulatePfPKfS1_iiii(
	.param .u64 .ptr .align 1 _Z21fmad_bnorm_accumulatePfPKfS1_iiii_param_0,
	.param .u64 .ptr .align 1 _Z21fmad_bnorm_accumulatePfPKfS1_iiii_param_1,
	.param .u64 .ptr .align 1 _Z21fmad_bnorm_accumulatePfPKfS1_iiii_param_2,
	.param .u32 _Z21fmad_bnorm_accumulatePfPKfS1_iiii_param_3,
	.param .u32 _Z21fmad_bnorm_accumulatePfPKfS1_iiii_param_4,
	.param .u32 _Z21fmad_bnorm_accumulatePfPKfS1_iiii_param_5,
	.param .u32 _Z21fmad_bnorm_accumulatePfPKfS1_iiii_param_6
)
{
	.reg .pred 	%p<30>;
	.reg .b32 	%r<30>;
	.reg .b32 	%f<84>;
	.reg .b64 	%rd<27>;

	ld.param.u64 	%rd11, [_Z21fmad_bnorm_accumulatePfPKfS1_iiii_param_1];
	ld.param.u64 	%rd12, [_Z21fmad_bnorm_accumulatePfPKfS1_iiii_param_2];
	ld.param.u32 	%r10, [_Z21fmad_bnorm_accumulatePfPKfS1_iiii_param_3];
	ld.param.u32 	%r11, [_Z21fmad_bnorm_accumulatePfPKfS1_iiii_param_4];
	ld.param.u32 	%r13, [_Z21fmad_bnorm_accumulatePfPKfS1_iiii_param_6];
	mov.u32 	%r1, %tid.x;
	mov.u32 	%r2, %ctaid.x;
	mov.u32 	%r3, %ntid.x;
	mov.u32 	%r4, %nctaid.x;
	shl.b32 	%r14, %r3, 2;
	mov.u32 	%r15, s;
	add.s32 	%r5, %r15, %r14;
	shl.b32 	%r16, %r1, 2;
	add.s32 	%r6, %r15, %r16;
	mov.b32 	%r17, 0;
	st.shared.u32 	[%r6], %r17;
	add.s32 	%r7, %r5, %r16;
	st.shared.u32 	[%r7], %r17;
	setp.ge.s32 	%p1, %r2, %r11;
	@%p1 bra 	$L__BB0_8;
	mov.f32 	%f80, 0f00000000;
	mul.wide.s32 	%rd14, %r10, 4;
	mul.wide.u32 	%rd15, %r1, 4;
	mov.f32 	%f81, %f80;
	mov.u32 	%r29, %r2;
$L__BB0_2:
	mul.lo.s32 	%r18, %r29, %r10;
	mul.wide.s32 	%rd13, %r18, 4;
	add.s64 	%rd1, %rd11, %rd13;
	add.s64 	%rd2, %rd1, %rd14;
	and.b64  	%rd3, %rd1, -128;
	add.s64 	%rd16, %rd3, %rd15;
	add.s64 	%rd4, %rd12, %rd13;
	setp.ge.u64 	%p2, %rd16, %rd2;
	@%p2 bra 	$L__BB0_7;
	and.b64  	%rd6, %rd4, -128;
	mov.u64 	%rd26, %rd15;
$L__BB0_4:
	add.s64 	%rd8, %rd3, %rd26;
	setp.lt.u64 	%p3, %rd8, %rd1;
	@%p3 bra 	$L__BB0_6;
	ld.f32 	%f12, [%rd8];
	add.s64 	%rd17, %rd6, %rd26;
	ld.f32 	%f13, [%rd17];
	add.f32 	%f81, %f13, %f81;
	st.shared.f32 	[%r6], %f81;
	fma.rn.f32 	%f80, %f12, %f13, %f80;
	st.shared.f32 	[%r7], %f80;
$L__BB0_6:
	mul.wide.u32 	%rd18, %r3, 4;
	add.s64 	%rd26, %rd26, %rd18;
	add.s64 	%rd19, %rd3, %rd26;
	setp.lt.u64 	%p4, %rd19, %rd2;
	@%p4 bra 	$L__BB0_4;
$L__BB0_7:
	add.s32 	%r29, %r29, %r4;
	setp.lt.s32 	%p5, %r29, %r11;
	@%p5 bra 	$L__BB0_2;
$L__BB0_8:
	bar.sync 	0;
	setp.lt.u32 	%p6, %r3, 1024;
	add.s32 	%r19, %r10, -480;
	setp.gt.u32 	%p7, %r19, -513;
	or.pred  	%p8, %p6, %p7;
	@%p8 bra 	$L__BB0_12;
	setp.gt.u32 	%p9, %r1, 511;
	@%p9 bra 	$L__BB0_11;
	ld.volatile.shared.f32 	%f14, [%r6+2048];
	ld.volatile.shared.f32 	%f15, [%r6];
	add.f32 	%f16, %f14, %f15;
	st.volatile.shared.f32 	[%r6], %f16;
	ld.volatile.shared.f32 	%f17, [%r7+2048];
	ld.volatile.shared.f32 	%f18, [%r7];
	add.f32 	%f19, %f17, %f18;
	st.volatile.shared.f32 	[%r7], %f19;
$L__BB0_11:
	bar.sync 	0;
$L__BB0_12:
	setp.lt.u32 	%p10, %r3, 512;
	add.s32 	%r20, %r10, -224;
	setp.gt.u32 	%p11, %r20, -257;
	or.pred  	%p12, %p10, %p11;
	@%p12 bra 	$L__BB0_16;
	setp.gt.u32 	%p13, %r1, 255;
	@%p13 bra 	$L__BB0_15;
	ld.volatile.shared.f32 	%f20, [%r6+1024];
	ld.volatile.shared.f32 	%f21, [%r6];
	add.f32 	%f22, %f20, %f21;
	st.volatile.shared.f32 	[%r6], %f22;
	ld.volatile.shared.f32 	%f23, [%r7+1024];
	ld.volatile.shared.f32 	%f24, [%r7];
	add.f32 	%f25, %f23, %f24;
	st.volatile.shared.f32 	[%r7], %f25;
$L__BB0_15:
	bar.sync 	0;
$L__BB0_16:
	setp.lt.u32 	%p14, %r3, 256;
	add.s32 	%r21, %r10, -96;
	setp.gt.u32 	%p15, %r21, -129;
	or.pred  	%p16, %p14, %p15;
	@%p16 bra 	$L__BB0_20;
	setp.gt.u32 	%p17, %r1, 127;
	@%p17 bra 	$L__BB0_19;
	ld.volatile.shared.f32 	%f26, [%r6+512];
	ld.volatile.shared.f32 	%f27, [%r6];
	add.f32 	%f28, %f26, %f27;
	st.volatile.shared.f32 	[%r6], %f28;
	ld.volatile.shared.f32 	%f29, [%r7+512];
	ld.volatile.shared.f32 	%f30, [%r7];
	add.f32 	%f31, %f29, %f30;
	st.volatile.shared.f32 	[%r7], %f31;
$L__BB0_19:
	bar.sync 	0;
$L__BB0_20:
	setp.lt.u32 	%p18, %r3, 128;
	add.s32 	%r22, %r10, -32;
	setp.gt.u32 	%p19, %r22, -65;
	or.pred  	%p20, %p18, %p19;
	@%p20 bra 	$L__BB0_24;
	setp.gt.u32 	%p21, %r1, 63;
	@%p21 bra 	$L__BB0_23;
	ld.volatile.shared.f32 	%f32, [%r6+256];
	ld.volatile.shared.f32 	%f33, [%r6];
	add.f32 	%f34, %f32, %f33;
	st.volatile.shared.f32 	[%r6], %f34;
	ld.volatile.shared.f32 	%f35, [%r7+256];
	ld.volatile.shared.f32 	%f36, [%r7];
	add.f32 	%f37, %f35, %f36;
	st.volatile.shared.f32 	[%r7], %f37;
$L__BB0_23:
	bar.sync 	0;
$L__BB0_24:
	setp.gt.u32 	%p22, %r1, 31;
	@%p22 bra 	$L__BB0_39;
	setp.lt.u32 	%p23, %r3, 64;
	@%p23 bra 	$L__BB0_27;
	ld.volatile.shared.f32 	%f38, [%r6+128];
	ld.volatile.shared.f32 	%f39, [%r6];
	add.f32 	%f40, %f38, %f39;
	st.volatile.shared.f32 	[%r6], %f40;
	ld.volatile.shared.f32 	%f41, [%r7+128];
	ld.volatile.shared.f32 	%f42, [%r7];
	add.f32 	%f43, %f41, %f42;
	st.volatile.shared.f32 	[%r7], %f43;
	bra.uni 	$L__BB0_28;
$L__BB0_27:
	setp.lt.u32 	%p24, %r3, 32;
	@%p24 bra 	$L__BB0_29;
$L__BB0_28:
	ld.volatile.shared.f32 	%f44, [%r6+64];
	ld.volatile.shared.f32 	%f45, [%r6];
	add.f32 	%f46, %f44, %f45;
	st.volatile.shared.f32 	[%r6], %f46;
	ld.volatile.shared.f32 	%f47, [%r7+64];
	ld.volatile.shared.f32 	%f48, [%r7];
	add.f32 	%f49, %f47, %f48;
	st.volatile.shared.f32 	[%r7], %f49;
	bra.uni 	$L__BB0_30;
$L__BB0_29:
	setp.lt.u32 	%p25, %r3, 16;
	@%p25 bra 	$L__BB0_31;
$L__BB0_30:
	ld.volatile.shared.f32 	%f50, [%r6+32];
	ld.volatile.shared.f32 	%f51, [%r6];
	add.f32 	%f52, %f50, %f51;
	st.volatile.shared.f32 	[%r6], %f52;
	ld.volatile.shared.f32 	%f53, [%r7+32];
	ld.volatile.shared.f32 	%f54, [%r7];
	add.f32 	%f55, %f53, %f54;
	st.volatile.shared.f32 	[%r7], %f55;
	bra.uni 	$L__BB0_32;
$L__BB0_31:
	setp.lt.u32 	%p26, %r3, 8;
	@%p26 bra 	$L__BB0_33;
$L__BB0_32:
	ld.volatile.shared.f32 	%f56, [%r6+16];
	ld.volatile.shared.f32 	%f57, [%r6];
	add.f32 	%f58, %f56, %f57;
	st.volatile.shared.f32 	[%r6], %f58;
	ld.volatile.shared.f32 	%f59, [%r7+16];
	ld.volatile.shared.f32 	%f60, [%r7];
	add.f32 	%f61, %f59, %f60;
	st.volatile.shared.f32 	[%r7], %f61;
	bra.uni 	$L__BB0_34;
$L__BB0_33:
	setp.lt.u32 	%p27, %r3, 4;
	@%p27 bra 	$L__BB0_35;
$L__BB0_34:
	ld.volatile.shared.f32 	%f62, [%r6+8];
	ld.volatile.shared.f32 	%f63, [%r6];
	add.f32 	%f64, %f62, %f63;
	st.volatile.shared.f32 	[%r6], %f64;
	ld.volatile.shared.f32 	%f65, [%r7+8];
	ld.volatile.shared.f32 	%f66, [%r7];
	add.f32 	%f67, %f65, %f66;
	st.volatile.shared.f32 	[%r7], %f67;
	bra.uni 	$L__BB0_36;
$L__BB0_35:
	setp.lt.u32 	%p28, %r3, 2;
	@%p28 bra 	$L__BB0_37;
$L__BB0_36:
	ld.volatile.shared.f32 	%f68, [%r6+4];
	ld.volatile.shared.f32 	%f69, [%r6];
	add.f32 	%f70, %f68, %f69;
	st.volatile.shared.f32 	[%r6], %f70;
	ld.volatile.shared.f32 	%f71, [%r7+4];
	ld.volatile.shared.f32 	%f72, [%r7];
	add.f32 	%f73, %f71, %f72;
	st.volatile.shared.f32 	[%r7], %f73;
$L__BB0_37:
	setp.ne.s32 	%p29, %r1, 0;
	@%p29 bra 	$L__BB0_39;
	ld.param.u32 	%r28, [_Z21fmad_bnorm_accumulatePfPKfS1_iiii_param_5];
	ld.param.u64 	%rd25, [_Z21fmad_bnorm_accumulatePfPKfS1_iiii_param_0];
	cvta.to.global.u64 	%rd20, %rd25;
	div.u32 	%r23, %r2, %r28;
	mul.lo.s32 	%r24, %r23, %r28;
	sub.s32 	%r25, %r2, %r24;
	mad.lo.s32 	%r26, %r25, %r13, %r23;
	ld.shared.f32 	%f74, [s];
	mul.wide.s32 	%rd21, %r26, 4;
	add.s64 	%rd22, %rd20, %rd21;
	st.global.f32 	[%rd22], %f74;
	ld.shared.f32 	%f75, [%r5];
	add.s32 	%r27, %r26, %r4;
	mul.wide.u32 	%rd23, %r27, 4;
	add.s64 	%rd24, %rd20, %rd23;
	st.global.f32 	[%rd24], %f75;
$L__BB0_39:
	ret;

}


// ===== COMPILED SASS (sm_100) =====

	.target	sm_100

	.elftype	@"ET_EXEC"


//--------------------- .note.nv.tkinfo           --------------------------
	.section	.note.nv.tkinfo,"",@"SHT_NOTE"
	.sectionflags	@"SHF_NOTE_NV_TKINFO"
	.tkinfo
        /*0018*/ 	.word	0x00000002
        /*0030*/ 	.string	""
        /*0030*/ 	.string	"ptxas"
        /*0030*/ 	.string	"Cuda compilation tools, release 13.0, V13.0.88"
        /*0030*/ 	.string	"Build cuda_13.0.r13.0/compiler.36424714_0"
        /*0030*/ 	.string	"-arch sm_100 -m 64 "



//--------------------- .note.nv.cuinfo           --------------------------
	.section	.note.nv.cuinfo,"",@"SHT_NOTE"
	.sectionflags	@"SHF_NOTE_NV_CUINFO"
        /*0018*/ 	.short	0x0002
        /*001a*/ 	.short	0x0064
        /*001c*/ 	.short	0x0082
	.zero		2


//--------------------- .nv.info                  --------------------------
	.section	.nv.info,"",@"SHT_CUDA_INFO"
	.align	4


	//----- nvinfo : EIATTR_REGCOUNT
	.align		4
        /*0000*/ 	.byte	0x04, 0x2f
        /*0002*/ 	.short	(.L_1 - .L_0)
	.align		4
.L_0:
        /*0004*/ 	.word	index@(_Z21fmad_bnorm_accumulatePfPKfS1_iiii)
        /*0008*/ 	.word	0x0000001c


	//----- nvinfo : EIATTR_FRAME_SIZE
	.align		4
.L_1:
        /*000c*/ 	.byte	0x04, 0x11
        /*000e*/ 	.short	(.L_3 - .L_2)
	.align		4
.L_2:
        /*0010*/ 	.word	index@(_Z21fmad_bnorm_accumulatePfPKfS1_iiii)
        /*0014*/ 	.word	0x00000000


	//----- nvinfo : EIATTR_MIN_STACK_SIZE
	.align		4
.L_3:
        /*0018*/ 	.byte	0x04, 0x12
        /*001a*/ 	.short	(.L_5 - .L_4)
	.align		4
.L_4:
        /*001c*/ 	.word	index@(_Z21fmad_bnorm_accumulatePfPKfS1_iiii)
        /*0020*/ 	.word	0x00000000
.L_5:


//--------------------- .nv.compat                --------------------------
	.section	.nv.compat,"",@"SHT_CUDA_COMPAT_INFO"
	.align	4
        /*0000*/ 	.byte	0x02, 0x09, 0x00, 0x00, 0x02, 0x02, 0x01, 0x00, 0x02, 0x05, 0x05, 0x00, 0x03, 0x07, 0x01, 0x01
        /*0010*/ 	.byte	0x02, 0x03, 0x00, 0x00, 0x02, 0x06, 0x01, 0x00, 0x04, 0x0b, 0x08, 0x00, 0x09, 0x00, 0x00, 0x00
        /*0020*/ 	.byte	0x00, 0x00, 0x00, 0x00


//--------------------- .nv.info._Z21fmad_bnorm_accumulatePfPKfS1_iiii --------------------------
	.section	.nv.info._Z21fmad_bnorm_accumulatePfPKfS1_iiii,"",@"SHT_CUDA_INFO"
	.sectionflags	@""
	.align	4


	//----- nvinfo : EIATTR_CUDA_API_VERSION
	.align		4
        /*0000*/ 	.byte	0x04, 0x37
        /*0002*/ 	.short	(.L_7 - .L_6)
.L_6:
        /*0004*/ 	.word	0x00000082


	//----- nvinfo : EIATTR_KPARAM_INFO
	.align		4
.L_7:
        /*0008*/ 	.byte	0x04, 0x17
        /*000a*/ 	.short	(.L_9 - .L_8)
.L_8:
        /*000c*/ 	.word	0x00000000
        /*0010*/ 	.short	0x0006
        /*0012*/ 	.short	0x0024
        /*0014*/ 	.byte	0x00, 0xf0, 0x11, 0x00


	//----- nvinfo : EIATTR_KPARAM_INFO
	.align		4
.L_9:
        /*0018*/ 	.byte	0x04, 0x17
        /*001a*/ 	.short	(.L_11 - .L_10)
.L_10:
        /*001c*/ 	.word	0x00000000
        /*0020*/ 	.short	0x0005
        /*0022*/ 	.short	0x0020
        /*0024*/ 	.byte	0x00, 0xf0, 0x11, 0x00


	//----- nvinfo : EIATTR_KPARAM_INFO
	.align		4
.L_11:
        /*0028*/ 	.byte	0x04, 0x17
        /*002a*/ 	.short	(.L_13 - .L_12)
.L_12:
        /*002c*/ 	.word	0x00000000
        /*0030*/ 	.short	0x0004
        /*0032*/ 	.short	0x001c
        /*0034*/ 	.byte	0x00, 0xf0, 0x11, 0x00


	//----- nvinfo : EIATTR_KPARAM_INFO
	.align		4
.L_13:
        /*0038*/ 	.byte	0x04, 0x17
        /*003a*/ 	.short	(.L_15 - .L_14)
.L_14:
        /*003c*/ 	.word	0x00000000
        /*0040*/ 	.short	0x0003
        /*0042*/ 	.short	0x0018
        /*0044*/ 	.byte	0x00, 0xf0, 0x11, 0x00


	//----- nvinfo : EIATTR_KPARAM_INFO
	.align		4
.L_15:
        /*0048*/ 	.byte	0x04, 0x17
        /*004a*/ 	.short	(.L_17 - .L_16)
.L_16:
        /*004c*/ 	.word	0x00000000
        /*0050*/ 	.short	0x0002
        /*0052*/ 	.short	0x0010
        /*0054*/ 	.byte	0x00, 0xf5, 0x21, 0x00


	//----- nvinfo : EIATTR_KPARAM_INFO
	.align		4
.L_17:
        /*0058*/ 	.byte	0x04, 0x17
        /*005a*/ 	.short	(.L_19 - .L_18)
.L_18:
        /*005c*/ 	.word	0x00000000
        /*0060*/ 	.short	0x0001
        /*0062*/ 	.short	0x0008
        /*0064*/ 	.byte	0x00, 0xf5, 0x21, 0x00


	//----- nvinfo : EIATTR_KPARAM_INFO
	.align		4
.L_19:
        /*0068*/ 	.byte	0x04, 0x17
        /*006a*/ 	.short	(.L_21 - .L_20)
.L_20:
        /*006c*/ 	.word	0x00000000
        /*0070*/ 	.short	0x0000
        /*0072*/ 	.short	0x0000
        /*0074*/ 	.byte	0x00, 0xf5, 0x21, 0x00


	//----- nvinfo : EIATTR_SPARSE_MMA_MASK
	.align		4
.L_21:
        /*0078*/ 	.byte	0x03, 0x50
        /*007a*/ 	.short	0x0000


	//----- nvinfo : EIATTR_MAXREG_COUNT
	.align		4
        /*007c*/ 	.byte	0x03, 0x1b
        /*007e*/ 	.short	0x00ff


	//----- nvinfo : EIATTR_NUM_BARRIERS
	.align		4
        /*0080*/ 	.byte	0x02, 0x4c
        /*0082*/ 	.byte	0x01
	.zero		1


	//----- nvinfo : EIATTR_MERCURY_ISA_VERSION
	.align		4
        /*0084*/ 	.byte	0x03, 0x5f
        /*0086*/ 	.short	0x0101


	//----- nvinfo : EIATTR_VRC_CTA_INIT_COUNT
	.align		4
        /*0088*/ 	.byte	0x02, 0x4a
	.zero		1
	.zero		1


	//----- nvinfo : EIATTR_EXIT_INSTR_OFFSETS
	.align		4
        /*008c*/ 	.byte	0x04, 0x1c
        /*008e*/ 	.short	(.L_23 - .L_22)


	//   ....[0]....
.L_22:
        /*0090*/ 	.word	0x00000760


	//   ....[1]....
        /*0094*/ 	.word	0x00000b90


	//   ....[2]....
        /*0098*/ 	.word	0x00000db0


	//----- nvinfo : EIATTR_CRS_STACK_SIZE
	.align		4
.L_23:
        /*009c*/ 	.byte	0x04, 0x1e
        /*009e*/ 	.short	(.L_25 - .L_24)
.L_24:
        /*00a0*/ 	.word	0x00000000


	//----- nvinfo : EIATTR_CBANK_PARAM_SIZE
	.align		4
.L_25:
        /*00a4*/ 	.byte	0x03, 0x19
        /*00a6*/ 	.short	0x0028


	//----- nvinfo : EIATTR_PARAM_CBANK
	.align		4
        /*00a8*/ 	.byte	0x04, 0x0a
        /*00aa*/ 	.short	(.L_27 - .L_26)
	.align		4
.L_26:
        /*00ac*/ 	.word	index@(.nv.constant0._Z21fmad_bnorm_accumulatePfPKfS1_iiii)
        /*00b0*/ 	.short	0x0380
        /*00b2*/ 	.short	0x0028


	//----- nvinfo : EIATTR_SW_WAR
	.align		4
.L_27:
        /*00b4*/ 	.byte	0x04, 0x36
        /*00b6*/ 	.short	(.L_29 - .L_28)
.L_28:
        /*00b8*/ 	.word	0x00000008
.L_29:


//--------------------- .nv.callgraph             --------------------------
	.section	.nv.callgraph,"",@"SHT_CUDA_CALLGRAPH"
	.align	4
	.sectionentsize	8
	.align		4
        /*0000*/ 	.word	0x00000000
	.align		4
        /*0004*/ 	.word	0xffffffff
	.align		4
        /*0008*/ 	.word	0x00000000
	.align		4
        /*000c*/ 	.word	0xfffffffe
	.align		4
        /*0010*/ 	.word	0x00000000
	.align		4
        /*0014*/ 	.word	0xfffffffd
	.align		4
        /*0018*/ 	.word	0x00000000
	.align		4
        /*001c*/ 	.word	0xfffffffc


//--------------------- .text._Z21fmad_bnorm_accumulatePfPKfS1_iiii --------------------------
	.section	.text._Z21fmad_bnorm_accumulatePfPKfS1_iiii,"ax",@progbits
	.align	128
        .global         _Z21fmad_bnorm_accumulatePfPKfS1_iiii
        .type           _Z21fmad_bnorm_accumulatePfPKfS1_iiii,@function
        .size           _Z21fmad_bnorm_accumulatePfPKfS1_iiii,(.L_x_21 - _Z21fmad_bnorm_accumulatePfPKfS1_iiii)
        .other          _Z21fmad_bnorm_accumulatePfPKfS1_iiii,@"STO_CUDA_ENTRY STV_DEFAULT"
_Z21fmad_bnorm_accumulatePfPKfS1_iiii:
.text._Z21fmad_bnorm_accumulatePfPKfS1_iiii:
[----:B------:R-:W-:Y:S01]  /*0000*/  LDC R1, c[0x0][0x37c] ;  /* 0x0000df00ff017b82 */ /* 0x000fe20000000800 */
[----:B------:R-:W0:Y:S07]  /*0010*/  S2R R3, SR_CgaCtaId ;  /* 0x0000000000037919 */ /* 0x000e2e0000008800 */
[----:B------:R-:W1:Y:S01]  /*0020*/  LDC R14, c[0x0][0x360] ;  /* 0x0000d800ff0e7b82 */ /* 0x000e620000000800 */
[----:B------:R-:W-:Y:S01]  /*0030*/  MOV R0, 0x400 ;  /* 0x0000040000007802 */ /* 0x000fe20000000f00 */
[----:B------:R-:W2:Y:S01]  /*0040*/  LDCU UR4, c[0x0][0x39c] ;  /* 0x00007380ff0477ac */ /* 0x000ea20008000800 */
[----:B------:R-:W3:Y:S01]  /*0050*/  S2R R15, SR_TID.X ;  /* 0x00000000000f7919 */ /* 0x000ee20000002100 */
[----:B------:R-:W4:Y:S04]  /*0060*/  LDCU.64 UR8, c[0x0][0x358] ;  /* 0x00006b00ff0877ac */ /* 0x000f280008000a00 */
[----:B------:R-:W2:Y:S01]  /*0070*/  S2UR UR5, SR_CTAID.X ;  /* 0x00000000000579c3 */ /* 0x000ea20000002500 */
[----:B------:R-:W1:Y:S01]  /*0080*/  LDCU UR7, c[0x0][0x370] ;  /* 0x00006e00ff0777ac */ /* 0x000e620008000800 */
[----:B0-----:R-:W-:Y:S01]  /*0090*/  LEA R16, R3, R0, 0x18 ;  /* 0x0000000003107211 */ /* 0x001fe200078ec0ff */
[----:B--2---:R-:W-:-:S04]  /*00a0*/  UISETP.GE.AND UP0, UPT, UR5, UR4, UPT ;  /* 0x000000040500728c */ /* 0x004fc8000bf06270 */
[--C-:B-1----:R-:W-:Y:S02]  /*00b0*/  IMAD R0, R14, 0x4, R16.reuse ;  /* 0x000000040e007824 */ /* 0x102fe400078e0210 */
[----:B---3--:R-:W-:-:S03]  /*00c0*/  IMAD R16, R15, 0x4, R16 ;  /* 0x000000040f107824 */ /* 0x008fc600078e0210 */
[----:B------:R-:W-:Y:S02]  /*00d0*/  LEA R17, R15, R0, 0x2 ;  /* 0x000000000f117211 */ /* 0x000fe400078e10ff */
[----:B------:R0:W-:Y:S04]  /*00e0*/  STS [R16], RZ ;  /* 0x000000ff10007388 */ /* 0x0001e80000000800 */
[----:B------:R0:W-:Y:S01]  /*00f0*/  STS [R17], RZ ;  /* 0x000000ff11007388 */ /* 0x0001e20000000800 */
[----:B----4-:R-:W-:Y:S05]  /*0100*/  BRA.U UP0, `(.L_x_0) ;  /* 0x0000000100a87547 */ /* 0x010fea000b800000 */
[----:B------:R-:W-:Y:S01]  /*0110*/  CS2R R18, SRZ ;  /* 0x0000000000127805 */ /* 0x000fe2000001ff00 */
[----:B------:R-:W-:Y:S01]  /*0120*/  IMAD.WIDE.U32 R6, R15, 0x4, RZ ;  /* 0x000000040f067825 */ /* 0x000fe200078e00ff */
[----:B------:R-:W-:-:S06]  /*0130*/  UMOV UR4, UR5 ;  /* 0x0000000500047c82 */ /* 0x000fcc0008000000 */
.L_x_4:
[----:B------:R-:W1:Y:S01]  /*0140*/  LDC.64 R8, c[0x0][0x398] ;  /* 0x0000e600ff087b82 */ /* 0x000e620000000a00 */
[----:B------:R-:W-:Y:S07]  /*0150*/  BSSY.RECONVERGENT B0, `(.L_x_1) ;  /* 0x0000024000007945 */ /* 0x000fee0003800200 */
[----:B------:R-:W2:Y:S08]  /*0160*/  LDC.64 R4, c[0x0][0x388] ;  /* 0x0000e200ff047b82 */ /* 0x000eb00000000a00 */
[----:B------:R-:W3:Y:S01]  /*0170*/  LDC.64 R10, c[0x0][0x390] ;  /* 0x0000e400ff0a7b82 */ /* 0x000ee20000000a00 */
[----:B-1----:R-:W-:Y:S01]  /*0180*/  IMAD R13, R8, UR4, RZ ;  /* 0x00000004080d7c24 */ /* 0x002fe2000f8e02ff */
[----:B------:R-:W-:-:S03]  /*0190*/  UIADD3 UR4, UPT, UPT, UR7, UR4, URZ ;  /* 0x0000000407047290 */ /* 0x000fc6000fffe0ff */
[----:B--2---:R-:W-:-:S03]  /*01a0*/  IMAD.WIDE R4, R13, 0x4, R4 ;  /* 0x000000040d047825 */ /* 0x004fc600078e0204 */
[----:B------:R-:W-:Y:S01]  /*01b0*/  LOP3.LUT R21, R4, 0xffffff80, RZ, 0xc0, !PT ;  /* 0xffffff8004157812 */ /* 0x000fe200078ec0ff */
[----:B------:R-:W-:-:S03]  /*01c0*/  IMAD.WIDE R2, R8, 0x4, R4 ;  /* 0x0000000408027825 */ /* 0x000fc600078e0204 */
[----:B------:R-:W-:-:S04]  /*01d0*/  IADD3 R23, P1, PT, R6, R21, RZ ;  /* 0x0000001506177210 */ /* 0x000fc80007f3e0ff */
[----:B------:R-:W-:Y:S01]  /*01e0*/  ISETP.GE.U32.AND P0, PT, R23, R2, PT ;  /* 0x000000021700720c */ /* 0x000fe20003f06070 */
[----:B------:R-:W-:Y:S01]  /*01f0*/  IMAD.X R23, R7, 0x1, R5, P1 ;  /* 0x0000000107177824 */ /* 0x000fe200008e0605 */
[----:B------:R-:W-:Y:S01]  /*0200*/  ISETP.LE.AND P1, PT, R9, UR4, PT ;  /* 0x0000000409007c0c */ /* 0x000fe2000bf23270 */
[----:B---3--:R-:W-:-:S03]  /*0210*/  IMAD.WIDE R8, R13, 0x4, R10 ;  /* 0x000000040d087825 */ /* 0x008fc600078e020a */
[----:B------:R-:W-:-:S13]  /*0220*/  ISETP.GE.U32.AND.EX P0, PT, R23, R3, PT, P0 ;  /* 0x000000031700720c */ /* 0x000fda0003f06100 */
[----:B------:R-:W-:Y:S05]  /*0230*/  @P0 BRA `(.L_x_2) ;  /* 0x0000000000540947 */ /* 0x000fea0003800000 */
[----:B------:R-:W-:Y:S01]  /*0240*/  LOP3.LUT R20, R8, 0xffffff80, RZ, 0xc0, !PT ;  /* 0xffffff8008147812 */ /* 0x000fe200078ec0ff */
[----:B------:R-:W-:Y:S01]  /*0250*/  IMAD.MOV.U32 R22, RZ, RZ, R6 ;  /* 0x000000ffff167224 */ /* 0x000fe200078e0006 */
[----:B------:R-:W-:-:S07]  /*0260*/  MOV R23, R7 ;  /* 0x0000000700177202 */ /* 0x000fce0000000f00 */
.L_x_3:
[----:B------:R-:W-:-:S04]  /*0270*/  IADD3 R10, P2, PT, R22, R21, RZ ;  /* 0x00000015160a7210 */ /* 0x000fc80007f5e0ff */
[----:B------:R-:W-:Y:S01]  /*0280*/  ISETP.GE.U32.AND P0, PT, R10, R4, PT ;  /* 0x000000040a00720c */ /* 0x000fe20003f06070 */
[----:B------:R-:W-:-:S05]  /*0290*/  IMAD.X R11, R5, 0x1, R23, P2 ;  /* 0x00000001050b7824 */ /* 0x000fca00010e0617 */
[----:B------:R-:W-:-:S13]  /*02a0*/  ISETP.GE.U32.AND.EX P0, PT, R11, R5, PT, P0 ;  /* 0x000000050b00720c */ /* 0x000fda0003f06100 */
[----:B------:R-:W-:Y:S01]  /*02b0*/  @P0 IADD3 R12, P2, PT, R22, R20, RZ ;  /* 0x00000014160c0210 */ /* 0x000fe20007f5e0ff */
[----:B------:R-:W2:Y:S03]  /*02c0*/  @P0 LD.E R11, desc[UR8][R10.64] ;  /* 0x000000080a0b0980 */ /* 0x000ea6000c101900 */
[----:B------:R-:W-:-:S05]  /*02d0*/  @P0 IADD3.X R13, PT, PT, R9, R23, RZ, P2, !PT ;  /* 0x00000017090d0210 */ /* 0x000fca00017fe4ff */
[----:B------:R-:W3:Y:S01]  /*02e0*/  @P0 LD.E R12, desc[UR8][R12.64] ;  /* 0x000000080c0c0980 */ /* 0x000ee2000c101900 */
[----:B------:R-:W-:-:S03]  /*02f0*/  IMAD.WIDE.U32 R22, R14, 0x4, R22 ;  /* 0x000000040e167825 */ /* 0x000fc600078e0016 */
[----:B------:R-:W-:Y:S01]  /*0300*/  IADD3 R25, P2, PT, R22, R21, RZ ;  /* 0x0000001516197210 */ /* 0x000fe20007f5e0ff */
[----:B---3--:R-:W-:Y:S01]  /*0310*/  @P0 FADD R19, R19, R12 ;  /* 0x0000000c13130221 */ /* 0x008fe20000000000 */
[----:B--2---:R-:W-:-:S04]  /*0320*/  @P0 FFMA R18, R11, R12, R18 ;  /* 0x0000000c0b120223 */ /* 0x004fc80000000012 */
[----:B------:R1:W-:Y:S04]  /*0330*/  @P0 STS [R16], R19 ;  /* 0x0000001310000388 */ /* 0x0003e80000000800 */
[----:B------:R1:W-:Y:S01]  /*0340*/  @P0 STS [R17], R18 ;  /* 0x0000001211000388 */ /* 0x0003e20000000800 */
[----:B------:R-:W-:Y:S01]  /*0350*/  ISETP.GE.U32.AND P0, PT, R25, R2, PT ;  /* 0x000000021900720c */ /* 0x000fe20003f06070 */
[----:B------:R-:W-:-:S05]  /*0360*/  IMAD.X R25, R5, 0x1, R23, P2 ;  /* 0x0000000105197824 */ /* 0x000fca00010e0617 */
[----:B------:R-:W-:-:S13]  /*0370*/  ISETP.GE.U32.AND.EX P0, PT, R25, R3, PT, P0 ;  /* 0x000000031900720c */ /* 0x000fda0003f06100 */
[----:B-1----:R-:W-:Y:S05]  /*0380*/  @!P0 BRA `(.L_x_3) ;  /* 0xfffffffc00b88947 */ /* 0x002fea000383ffff */
.L_x_2:
[----:B------:R-:W-:Y:S05]  /*0390*/  BSYNC.RECONVERGENT B0 ;  /* 0x0000000000007941 */ /* 0x000fea0003800200 */
.L_x_1:
[----:B------:R-:W-:Y:S05]  /*03a0*/  @!P1 BRA `(.L_x_4) ;  /* 0xfffffffc00649947 */ /* 0x000fea000383ffff */
.L_x_0:
[----:B------:R-:W1:Y:S08]  /*03b0*/  LDC R2, c[0x0][0x398] ;  /* 0x0000e600ff027b82 */ /* 0x000e700000000800 */
[----:B------:R-:W-:Y:S01]  /*03c0*/  BAR.SYNC.DEFER_BLOCKING 0x0 ;  /* 0x0000000000007b1d */ /* 0x000fe20000010000 */
[----:B------:R-:W-:Y:S02]  /*03d0*/  ISETP.GT.U32.AND P4, PT, R15, 0x1f, PT ;  /* 0x0000001f0f00780c */ /* 0x000fe40003f84070 */
[C---:B-1----:R-:W-:Y:S01]  /*03e0*/  IADD3 R3, PT, PT, R2.reuse, -0x1e0, RZ ;  /* 0xfffffe2002037810 */ /* 0x042fe20007ffe0ff */
[C---:B------:R-:W-:Y:S01]  /*03f0*/  VIADD R4, R2.reuse, 0xffffff20 ;  /* 0xffffff2002047836 */ /* 0x040fe20000000000 */
[C---:B------:R-:W-:Y:S01]  /*0400*/  IADD3 R5, PT, PT, R2.reuse, -0x60, RZ ;  /* 0xffffffa002057810 */ /* 0x040fe20007ffe0ff */
[----:B------:R-:W-:Y:S01]  /*0410*/  VIADD R2, R2, 0xffffffe0 ;  /* 0xffffffe002027836 */ /* 0x000fe20000000000 */
[----:B------:R-:W-:-:S02]  /*0420*/  ISETP.GT.U32.AND P2, PT, R3, -0x201, PT ;  /* 0xfffffdff0300780c */ /* 0x000fc40003f44070 */
[----:B------:R-:W-:Y:S02]  /*0430*/  ISETP.GT.U32.AND P0, PT, R4, -0x101, PT ;  /* 0xfffffeff0400780c */ /* 0x000fe40003f04070 */
[----:B------:R-:W-:Y:S02]  /*0440*/  ISETP.LT.U32.OR P2, PT, R14, 0x400, P2 ;  /* 0x000004000e00780c */ /* 0x000fe40001741470 */
[----:B------:R-:W-:Y:S02]  /*0450*/  ISETP.GT.U32.AND P3, PT, R5, -0x81, PT ;  /* 0xffffff7f0500780c */ /* 0x000fe40003f64070 */
[----:B------:R-:W-:Y:S02]  /*0460*/  ISETP.GT.U32.AND P1, PT, R2, -0x41, PT ;  /* 0xffffffbf0200780c */ /* 0x000fe40003f24070 */
[C---:B------:R-:W-:Y:S02]  /*0470*/  ISETP.LT.U32.OR P0, PT, R14.reuse, 0x200, P0 ;  /* 0x000002000e00780c */ /* 0x040fe40000701470 */
[----:B------:R-:W-:-:S02]  /*0480*/  ISETP.LT.U32.OR P3, PT, R14, 0x100, P3 ;  /* 0x000001000e00780c */ /* 0x000fc40001f61470 */
[----:B------:R-:W-:-:S03]  /*0490*/  ISETP.LT.U32.OR P1, PT, R14, 0x80, P1 ;  /* 0x000000800e00780c */ /* 0x000fc60000f21470 */
[----:B------:R-:W-:Y:S10]  /*04a0*/  @P2 BRA `(.L_x_5) ;  /* 0x0000000000282947 */ /* 0x000ff40003800000 */
[----:B------:R-:W-:-:S13]  /*04b0*/  ISETP.GT.U32.AND P2, PT, R15, 0x1ff, PT ;  /* 0x000001ff0f00780c */ /* 0x000fda0003f44070 */
[----:B------:R-:W-:Y:S04]  /*04c0*/  @!P2 LDS R2, [R16+0x800] ;  /* 0x000800001002a984 */ /* 0x000fe80000000800 */
[----:B------:R-:W1:Y:S02]  /*04d0*/  @!P2 LDS R3, [R16] ;  /* 0x000000001003a984 */ /* 0x000e640000000800 */
[----:B-1----:R-:W-:-:S05]  /*04e0*/  @!P2 FADD R3, R2, R3 ;  /* 0x000000030203a221 */ /* 0x002fca0000000000 */
[----:B------:R-:W-:Y:S04]  /*04f0*/  @!P2 STS [R16], R3 ;  /* 0x000000031000a388 */ /* 0x000fe80000000800 */
[----:B------:R-:W-:Y:S04]  /*0500*/  @!P2 LDS R2, [R17+0x800] ;  /* 0x000800001102a984 */ /* 0x000fe80000000800 */
[----:B------:R-:W1:Y:S02]  /*0510*/  @!P2 LDS R5, [R17] ;  /* 0x000000001105a984 */ /* 0x000e640000000800 */
[----:B-1----:R-:W-:-:S05]  /*0520*/  @!P2 FADD R2, R2, R5 ;  /* 0x000000050202a221 */ /* 0x002fca0000000000 */
[----:B------:R1:W-:Y:S01]  /*0530*/  @!P2 STS [R17], R2 ;  /* 0x000000021100a388 */ /* 0x0003e20000000800 */
[----:B------:R-:W-:Y:S06]  /*0540*/  BAR.SYNC.DEFER_BLOCKING 0x0 ;  /* 0x0000000000007b1d */ /* 0x000fec0000010000 */
.L_x_5:
[----:B------:R-:W-:Y:S05]  /*0550*/  @P0 BRA `(.L_x_6) ;  /* 0x0000000000280947 */ /* 0x000fea0003800000 */
[----:B------:R-:W-:-:S13]  /*0560*/  ISETP.GT.U32.AND P0, PT, R15, 0xff, PT ;  /* 0x000000ff0f00780c */ /* 0x000fda0003f04070 */
[----:B-1----:R-:W-:Y:S04]  /*0570*/  @!P0 LDS R2, [R16+0x400] ;  /* 0x0004000010028984 */ /* 0x002fe80000000800 */
        /* <DEDUP_REMOVED lines=8> */
.L_x_6:
[----:B------:R-:W-:Y:S05]  /*0600*/  @P3 BRA `(.L_x_7) ;  /* 0x0000000000283947 */ /* 0x000fea0003800000 */
[----:B------:R-:W-:-:S13]  /*0610*/  ISETP.GT.U32.AND P0, PT, R15, 0x7f, PT ;  /* 0x0000007f0f00780c */ /* 0x000fda0003f04070 */
[----:B-12---:R-:W-:Y:S04]  /*0620*/  @!P0 LDS R2, [R16+0x200] ;  /* 0x0002000010028984 */ /* 0x006fe80000000800 */
        /* <DEDUP_REMOVED lines=8> */
.L_x_7:
[----:B------:R-:W-:Y:S05]  /*06b0*/  @P1 BRA `(.L_x_8) ;  /* 0x0000000000281947 */ /* 0x000fea0003800000 */
[----:B------:R-:W-:-:S13]  /*06c0*/  ISETP.GT.U32.AND P0, PT, R15, 0x3f, PT ;  /* 0x0000003f0f00780c */ /* 0x000fda0003f04070 */
[----:B-123--:R-:W-:Y:S04]  /*06d0*/  @!P0 LDS R2, [R16+0x100] ;  /* 0x0001000010028984 */ /* 0x00efe80000000800 */
        /* <DEDUP_REMOVED lines=8> */
.L_x_8:
[----:B------:R-:W-:Y:S05]  /*0760*/  @P4 EXIT ;  /* 0x000000000000494d */ /* 0x000fea0003800000 */
[----:B------:R-:W-:-:S13]  /*0770*/  ISETP.GE.U32.AND P0, PT, R14, 0x40, PT ;  /* 0x000000400e00780c */ /* 0x000fda0003f06070 */
[----:B------:R-:W-:Y:S05]  /*0780*/  @!P0 BRA `(.L_x_9) ;  /* 0x0000000000248947 */ /* 0x000fea0003800000 */
[----:B-1234-:R-:W-:Y:S04]  /*0790*/  LDS R2, [R16+0x80] ;  /* 0x0000800010027984 */ /* 0x01efe80000000800 */
[----:B------:R-:W1:Y:S02]  /*07a0*/  LDS R3, [R16] ;  /* 0x0000000010037984 */ /* 0x000e640000000800 */
[----:B-1----:R-:W-:-:S05]  /*07b0*/  FADD R3, R2, R3 ;  /* 0x0000000302037221 */ /* 0x002fca0000000000 */
[----:B------:R-:W-:Y:S04]  /*07c0*/  STS [R16], R3 ;  /* 0x0000000310007388 */ /* 0x000fe80000000800 */
[----:B------:R-:W-:Y:S04]  /*07d0*/  LDS R2, [R17+0x80] ;  /* 0x0000800011027984 */ /* 0x000fe80000000800 */
[----:B------:R-:W1:Y:S02]  /*07e0*/  LDS R5, [R17] ;  /* 0x0000000011057984 */ /* 0x000e640000000800 */
[----:B-1----:R-:W-:-:S05]  /*07f0*/  FADD R2, R2, R5 ;  /* 0x0000000502027221 */ /* 0x002fca0000000000 */
[----:B------:R1:W-:Y:S01]  /*0800*/  STS [R17], R2 ;  /* 0x0000000211007388 */ /* 0x0003e20000000800 */
[----:B------:R-:W-:Y:S05]  /*0810*/  BRA `(.L_x_10) ;  /* 0x0000000000087947 */ /* 0x000fea0003800000 */
.L_x_9:
[----:B------:R-:W-:-:S13]  /*0820*/  ISETP.GE.U32.AND P0, PT, R14, 0x20, PT ;  /* 0x000000200e00780c */ /* 0x000fda0003f06070 */
[----:B------:R-:W-:Y:S05]  /*0830*/  @!P0 BRA `(.L_x_11) ;  /* 0x0000000000248947 */ /* 0x000fea0003800000 */
.L_x_10:
        /* <DEDUP_REMOVED lines=9> */
.L_x_11:
[----:B------:R-:W-:-:S13]  /*08d0*/  ISETP.GE.U32.AND P0, PT, R14, 0x10, PT ;  /* 0x000000100e00780c */ /* 0x000fda0003f06070 */
[----:B------:R-:W-:Y:S05]  /*08e0*/  @!P0 BRA `(.L_x_13) ;  /* 0x0000000000248947 */ /* 0x000fea0003800000 */
.L_x_12:
        /* <DEDUP_REMOVED lines=9> */
.L_x_13:
[----:B------:R-:W-:-:S13]  /*0980*/  ISETP.GE.U32.AND P0, PT, R14, 0x8, PT ;  /* 0x000000080e00780c */ /* 0x000fda0003f06070 */
[----:B------:R-:W-:Y:S05]  /*0990*/  @!P0 BRA `(.L_x_15) ;  /* 0x0000000000248947 */ /* 0x000fea0003800000 */
.L_x_14:
        /* <DEDUP_REMOVED lines=9> */
.L_x_15:
[----:B------:R-:W-:-:S13]  /*0a30*/  ISETP.GE.U32.AND P0, PT, R14, 0x4, PT ;  /* 0x000000040e00780c */ /* 0x000fda0003f06070 */
[----:B------:R-:W-:Y:S05]  /*0a40*/  @!P0 BRA `(.L_x_17) ;  /* 0x0000000000248947 */ /* 0x000fea0003800000 */
.L_x_16:
        /* <DEDUP_REMOVED lines=9> */
.L_x_17:
[----:B------:R-:W-:-:S13]  /*0ae0*/  ISETP.GE.U32.AND P0, PT, R14, 0x2, PT ;  /* 0x000000020e00780c */ /* 0x000fda0003f06070 */
[----:B------:R-:W-:Y:S05]  /*0af0*/  @!P0 BRA `(.L_x_19) ;  /* 0x0000000000208947 */ /* 0x000fea0003800000 */
.L_x_18:
[----:B-1234-:R-:W-:Y:S04]  /*0b00*/  LDS R2, [R16+0x4] ;  /* 0x0000040010027984 */ /* 0x01efe80000000800 */
[----:B------:R-:W1:Y:S02]  /*0b10*/  LDS R3, [R16] ;  /* 0x0000000010037984 */ /* 0x000e640000000800 */
[----:B-1----:R-:W-:-:S05]  /*0b20*/  FADD R3, R2, R3 ;  /* 0x0000000302037221 */ /* 0x002fca0000000000 */
[----:B------:R-:W-:Y:S04]  /*0b30*/  STS [R16], R3 ;  /* 0x0000000310007388 */ /* 0x000fe80000000800 */
[----:B------:R-:W-:Y:S04]  /*0b40*/  LDS R2, [R17+0x4] ;  /* 0x0000040011027984 */ /* 0x000fe80000000800 */
[----:B------:R-:W1:Y:S02]  /*0b50*/  LDS R5, [R17] ;  /* 0x0000000011057984 */ /* 0x000e640000000800 */
[----:B-1----:R-:W-:-:S05]  /*0b60*/  FADD R2, R2, R5 ;  /* 0x0000000502027221 */ /* 0x002fca0000000000 */
[----:B------:R1:W-:Y:S02]  /*0b70*/  STS [R17], R2 ;  /* 0x0000000211007388 */ /* 0x0003e40000000800 */
.L_x_19:
[----:B------:R-:W-:-:S13]  /*0b80*/  ISETP.NE.AND P0, PT, R15, RZ, PT ;  /* 0x000000ff0f00720c */ /* 0x000fda0003f05270 */
[----:B------:R-:W-:Y:S05]  /*0b90*/  @P0 EXIT ;  /* 0x000000000000094d */ /* 0x000fea0003800000 */
[----:B-1234-:R-:W1:Y:S01]  /*0ba0*/  LDC.64 R2, c[0x0][0x3a0] ;  /* 0x0000e800ff027b82 */ /* 0x01ee620000000a00 */
[----:B------:R-:W-:Y:S01]  /*0bb0*/  UMOV UR4, 0x400 ;  /* 0x0000040000047882 */ /* 0x000fe20000000000 */
[----:B------:R-:W-:Y:S06]  /*0bc0*/  LDS R9, [R0] ;  /* 0x0000000000097984 */ /* 0x000fec0000000800 */
[----:B------:R-:W2:Y:S01]  /*0bd0*/  S2UR UR6, SR_CgaCtaId ;  /* 0x00000000000679c3 */ /* 0x000ea20000008800 */
[----:B-1----:R-:W1:Y:S01]  /*0be0*/  I2F.U32.RP R6, R2 ;  /* 0x0000000200067306 */ /* 0x002e620000209000 */
[----:B------:R-:W-:Y:S01]  /*0bf0*/  ISETP.NE.U32.AND P2, PT, R2, RZ, PT ;  /* 0x000000ff0200720c */ /* 0x000fe20003f45070 */
[----:B--2---:R-:W-:-:S06]  /*0c00*/  ULEA UR4, UR6, UR4, 0x18 ;  /* 0x0000000406047291 */ /* 0x004fcc000f8ec0ff */
[----:B-1----:R-:W1:Y:S02]  /*0c10*/  MUFU.RCP R6, R6 ;  /* 0x0000000600067308 */ /* 0x002e640000001000 */
[----:B-1----:R-:W-:-:S06]  /*0c20*/  IADD3 R4, PT, PT, R6, 0xffffffe, RZ ;  /* 0x0ffffffe06047810 */ /* 0x002fcc0007ffe0ff */
[----:B------:R1:W2:Y:S02]  /*0c30*/  F2I.FTZ.U32.TRUNC.NTZ R5, R4 ;  /* 0x0000000400057305 */ /* 0x0002a4000021f000 */
[----:B-1----:R-:W-:Y:S02]  /*0c40*/  HFMA2 R4, -RZ, RZ, 0, 0 ;  /* 0x00000000ff047431 */ /* 0x002fe400000001ff */
[----:B--2---:R-:W-:-:S04]  /*0c50*/  IMAD.MOV R7, RZ, RZ, -R5 ;  /* 0x000000ffff077224 */ /* 0x004fc800078e0a05 */
[----:B------:R-:W-:-:S04]  /*0c60*/  IMAD R7, R7, R2, RZ ;  /* 0x0000000207077224 */ /* 0x000fc800078e02ff */
[----:B------:R-:W-:Y:S02]  /*0c70*/  IMAD.HI.U32 R5, R5, R7, R4 ;  /* 0x0000000705057227 */ /* 0x000fe400078e0004 */
[----:B------:R-:W1:Y:S04]  /*0c80*/  LDS R7, [UR4] ;  /* 0x00000004ff077984 */ /* 0x000e680008000800 */
[----:B------:R-:W-:-:S04]  /*0c90*/  IMAD.HI.U32 R8, R5, UR5, RZ ;  /* 0x0000000505087c27 */ /* 0x000fc8000f8e00ff */
[----:B------:R-:W-:-:S04]  /*0ca0*/  IMAD.MOV R5, RZ, RZ, -R8 ;  /* 0x000000ffff057224 */ /* 0x000fc800078e0a08 */
[----:B------:R-:W-:-:S05]  /*0cb0*/  IMAD R5, R2, R5, UR5 ;  /* 0x0000000502057e24 */ /* 0x000fca000f8e0205 */
[----:B------:R-:W-:-:S13]  /*0cc0*/  ISETP.GE.U32.AND P0, PT, R5, R2, PT ;  /* 0x000000020500720c */ /* 0x000fda0003f06070 */
[----:B------:R-:W-:Y:S01]  /*0cd0*/  @P0 IADD3 R5, PT, PT, R5, -R2, RZ ;  /* 0x8000000205050210 */ /* 0x000fe20007ffe0ff */
[----:B------:R-:W-:-:S03]  /*0ce0*/  @P0 VIADD R8, R8, 0x1 ;  /* 0x0000000108080836 */ /* 0x000fc60000000000 */
[----:B------:R-:W-:Y:S02]  /*0cf0*/  ISETP.GE.U32.AND P1, PT, R5, R2, PT ;  /* 0x000000020500720c */ /* 0x000fe40003f26070 */
[----:B------:R-:W2:Y:S11]  /*0d00*/  LDC.64 R4, c[0x0][0x380] ;  /* 0x0000e000ff047b82 */ /* 0x000eb60000000a00 */
[----:B------:R-:W-:-:S02]  /*0d10*/  @P1 IADD3 R8, PT, PT, R8, 0x1, RZ ;  /* 0x0000000108081810 */ /* 0x000fc40007ffe0ff */
[----:B------:R-:W-:-:S05]  /*0d20*/  @!P2 LOP3.LUT R8, RZ, R2, RZ, 0x33, !PT ;  /* 0x00000002ff08a212 */ /* 0x000fca00078e33ff */
[----:B------:R-:W-:-:S04]  /*0d30*/  IMAD.MOV R11, RZ, RZ, -R8 ;  /* 0x000000ffff0b7224 */ /* 0x000fc800078e0a08 */
[----:B------:R-:W-:-:S04]  /*0d40*/  IMAD R2, R2, R11, UR5 ;  /* 0x0000000502027e24 */ /* 0x000fc8000f8e020b */
[----:B------:R-:W-:-:S05]  /*0d50*/  IMAD R3, R2, R3, R8 ;  /* 0x0000000302037224 */ /* 0x000fca00078e0208 */
[C---:B------:R-:W-:Y:S01]  /*0d60*/  IADD3 R11, PT, PT, R3.reuse, UR7, RZ ;  /* 0x00000007030b7c10 */ /* 0x040fe2000fffe0ff */
[----:B--2---:R-:W-:-:S04]  /*0d70*/  IMAD.WIDE R2, R3, 0x4, R4 ;  /* 0x0000000403027825 */ /* 0x004fc800078e0204 */
[----:B------:R-:W-:Y:S01]  /*0d80*/  IMAD.WIDE.U32 R4, R11, 0x4, R4 ;  /* 0x000000040b047825 */ /* 0x000fe200078e0004 */
[----:B-1----:R-:W-:Y:S04]  /*0d90*/  STG.E desc[UR8][R2.64], R7 ;  /* 0x0000000702007986 */ /* 0x002fe8000c101908 */
[----:B------:R-:W-:Y:S01]  /*0da0*/  STG.E desc[UR8][R4.64], R9 ;  /* 0x0000000904007986 */ /* 0x000fe2000c101908 */
[----:B------:R-:W-:Y:S05]  /*0db0*/  EXIT ;  /* 0x000000000000794d */ /* 0x000fea0003800000 */
.L_x_20:
[----:B------:R-:W-:-:S00]  /*0dc0*/  BRA `(.L_x_20) ;  /* 0xfffffffc00fc7947 */ /* 0x000fc0000383ffff */
[----:B------:R-:W-:-:S00]  /*0dd0*/  NOP ;  /* 0x0000000000007918 */ /* 0x000fc00000000000 */
        /* <DEDUP_REMOVED lines=10> */
.L_x_21:


//--------------------- .nv.shared._Z21fmad_bnorm_accumulatePfPKfS1_iiii --------------------------
	.section	.nv.shared._Z21fmad_bnorm_accumulatePfPKfS1_iiii,"aw",@nobits
	.sectionflags	@""
	.align	16
	.zero		1024


//--------------------- .nv.shared.reserved.0     --------------------------
	.section	.nv.shared.reserved.0,"aw",@nobits
	.weak		__nv_reservedSMEM_offset_0_alias
	.size		__nv_reservedSMEM_offset_0_alias, 0, 64
	.other		__nv_reservedSMEM_offset_0_alias,@"STO_CUDA_RESERVED_SHARED STV_DEFAULT"
__nv_reservedSMEM_offset_0_alias:
	.zero		0
	.zero		64


//--------------------- .nv.constant0._Z21fmad_bnorm_accumulatePfPKfS1_iiii --------------------------
	.section	.nv.constant0._Z21fmad_bnorm_accumulatePfPKfS1_iiii,"a",@progbits
	.sectionflags	@""
	.align	4
.nv.constant0._Z21fmad_bnorm_accumulatePfPKfS1_iiii:
	.zero		936


//--------------------- SYMBOLS --------------------------

	.type		.nv.reservedSmem.offset0,@object
	.size		.nv.reservedSmem.offset0,0x4
	.type		.nv.reservedSmem.cap,@object
	.size		.nv.reservedSmem.cap,0x4
